//
// Generated by NVIDIA NVVM Compiler
//
// Compiler Build ID: CL-36424714
// Cuda compilation tools, release 13.0, V13.0.88
// Based on NVVM 20.0.0
//

.version 9.0
.target sm_100
.address_size 64

	// .globl	_Z11matrixAdd2DPfS_S_ii
.extern .func  (.param .b32 func_retval0) vprintf
(
	.param .b64 vprintf_param_0,
	.param .b64 vprintf_param_1
)
;
.global .align 1 .b8 $str[64] = {84, 104, 114, 101, 97, 100, 40, 37, 100, 44, 37, 100, 41, 58, 32, 98, 108, 111, 99, 107, 73, 100, 120, 40, 37, 100, 44, 37, 100, 41, 44, 32, 116, 104, 114, 101, 97, 100, 73, 100, 120, 40, 37, 100, 44, 37, 100, 41, 44, 32, 103, 108, 111, 98, 97, 108, 73, 100, 120, 61, 37, 100, 10};
.global .align 1 .b8 $str$1[76] = {51, 68, 32, 84, 104, 114, 101, 97, 100, 40, 37, 100, 44, 37, 100, 44, 37, 100, 41, 58, 32, 98, 108, 111, 99, 107, 73, 100, 120, 40, 37, 100, 44, 37, 100, 44, 37, 100, 41, 44, 32, 116, 104, 114, 101, 97, 100, 73, 100, 120, 40, 37, 100, 44, 37, 100, 44, 37, 100, 41, 44, 32, 103, 108, 111, 98, 97, 108, 73, 100, 120, 61, 37, 100, 10};
.global .align 1 .b8 $str$2[29] = {10, 61, 61, 61, 32, 84, 104, 114, 101, 97, 100, 32, 37, 100, 32, 65, 110, 97, 108, 121, 115, 105, 115, 32, 61, 61, 61, 10};
.global .align 1 .b8 $str$3[17] = {98, 108, 111, 99, 107, 73, 100, 120, 46, 120, 32, 61, 32, 37, 100, 10};
.global .align 1 .b8 $str$4[17] = {98, 108, 111, 99, 107, 68, 105, 109, 46, 120, 32, 61, 32, 37, 100, 10};
.global .align 1 .b8 $str$5[18] = {116, 104, 114, 101, 97, 100, 73, 100, 120, 46, 120, 32, 61, 32, 37, 100, 10};
.global .align 1 .b8 $str$6[16] = {103, 114, 105, 100, 68, 105, 109, 46, 120, 32, 61, 32, 37, 100, 10};
.global .align 1 .b8 $str$7[38] = {71, 108, 111, 98, 97, 108, 32, 84, 104, 114, 101, 97, 100, 32, 73, 68, 32, 61, 32, 37, 100, 32, 42, 32, 37, 100, 32, 43, 32, 37, 100, 32, 61, 32, 37, 100, 10};
.global .align 1 .b8 $str$8[50] = {71, 108, 111, 98, 97, 108, 58, 37, 100, 44, 32, 66, 108, 111, 99, 107, 58, 37, 100, 44, 32, 84, 104, 114, 101, 97, 100, 58, 37, 100, 44, 32, 87, 97, 114, 112, 58, 37, 100, 44, 32, 76, 97, 110, 101, 58, 37, 100, 10};

.visible .entry _Z11matrixAdd2DPfS_S_ii(
	.param .u64 .ptr .align 1 _Z11matrixAdd2DPfS_S_ii_param_0,
	.param .u64 .ptr .align 1 _Z11matrixAdd2DPfS_S_ii_param_1,
	.param .u64 .ptr .align 1 _Z11matrixAdd2DPfS_S_ii_param_2,
	.param .u32 _Z11matrixAdd2DPfS_S_ii_param_3,
	.param .u32 _Z11matrixAdd2DPfS_S_ii_param_4
)
{
	.local .align 8 .b8 	__local_depot0[32];
	.reg .b64 	%SP;
	.reg .b64 	%SPL;
	.reg .pred 	%p<7>;
	.reg .b32 	%r<16>;
	.reg .b32 	%f<4>;
	.reg .b64 	%rd<15>;

	mov.u64 	%SPL, __local_depot0;
	cvta.local.u64 	%SP, %SPL;
	ld.param.u64 	%rd1, [_Z11matrixAdd2DPfS_S_ii_param_0];
	ld.param.u64 	%rd2, [_Z11matrixAdd2DPfS_S_ii_param_1];
	ld.param.u64 	%rd3, [_Z11matrixAdd2DPfS_S_ii_param_2];
	ld.param.u32 	%r8, [_Z11matrixAdd2DPfS_S_ii_param_3];
	ld.param.u32 	%r9, [_Z11matrixAdd2DPfS_S_ii_param_4];
	mov.u32 	%r1, %ctaid.x;
	mov.u32 	%r11, %ntid.x;
	mov.u32 	%r2, %tid.x;
	mad.lo.s32 	%r3, %r1, %r11, %r2;
	mov.u32 	%r4, %ctaid.y;
	mov.u32 	%r12, %ntid.y;
	mov.u32 	%r5, %tid.y;
	mad.lo.s32 	%r13, %r4, %r12, %r5;
	setp.ge.s32 	%p1, %r3, %r8;
	setp.ge.s32 	%p2, %r13, %r9;
	or.pred  	%p3, %p1, %p2;
	@%p3 bra 	$L__BB0_3;
	cvta.to.global.u64 	%rd4, %rd1;
	cvta.to.global.u64 	%rd5, %rd2;
	cvta.to.global.u64 	%rd6, %rd3;
	mad.lo.s32 	%r7, %r8, %r13, %r3;
	mul.wide.s32 	%rd7, %r7, 4;
	add.s64 	%rd8, %rd4, %rd7;
	ld.global.f32 	%f1, [%rd8];
	add.s64 	%rd9, %rd5, %rd7;
	ld.global.f32 	%f2, [%rd9];
	add.f32 	%f3, %f1, %f2;
	add.s64 	%rd10, %rd6, %rd7;
	st.global.f32 	[%rd10], %f3;
	setp.gt.s32 	%p4, %r3, 3;
	setp.gt.u32 	%p5, %r13, 3;
	or.pred  	%p6, %p4, %p5;
	@%p6 bra 	$L__BB0_3;
	add.u64 	%rd11, %SP, 0;
	add.u64 	%rd12, %SPL, 0;
	st.local.v2.u32 	[%rd12], {%r3, %r13};
	st.local.v2.u32 	[%rd12+8], {%r1, %r4};
	st.local.v2.u32 	[%rd12+16], {%r2, %r5};
	st.local.u32 	[%rd12+24], %r7;
	mov.u64 	%rd13, $str;
	cvta.global.u64 	%rd14, %rd13;
	{ // callseq 0, 0
	.param .b64 param0;
	st.param.b64 	[param0], %rd14;
	.param .b64 param1;
	st.param.b64 	[param1], %rd11;
	.param .b32 retval0;
	call.uni (retval0), 
	vprintf, 
	(
	param0, 
	param1
	);
	ld.param.b32 	%r14, [retval0];
	} // callseq 0
$L__BB0_3:
	ret;

}
	// .globl	_Z11tensor3DAddPfS_S_iii
.visible .entry _Z11tensor3DAddPfS_S_iii(
	.param .u64 .ptr .align 1 _Z11tensor3DAddPfS_S_iii_param_0,
	.param .u64 .ptr .align 1 _Z11tensor3DAddPfS_S_iii_param_1,
	.param .u64 .ptr .align 1 _Z11tensor3DAddPfS_S_iii_param_2,
	.param .u32 _Z11tensor3DAddPfS_S_iii_param_3,
	.param .u32 _Z11tensor3DAddPfS_S_iii_param_4,
	.param .u32 _Z11tensor3DAddPfS_S_iii_param_5
)
{
	.local .align 8 .b8 	__local_depot1[40];
	.reg .b64 	%SP;
	.reg .b64 	%SPL;
	.reg .pred 	%p<9>;
	.reg .b32 	%r<24>;
	.reg .b32 	%f<4>;
	.reg .b64 	%rd<15>;

	mov.u64 	%SPL, __local_depot1;
	cvta.local.u64 	%SP, %SPL;
	ld.param.u64 	%rd1, [_Z11tensor3DAddPfS_S_iii_param_0];
	ld.param.u64 	%rd2, [_Z11tensor3DAddPfS_S_iii_param_1];
	ld.param.u64 	%rd3, [_Z11tensor3DAddPfS_S_iii_param_2];
	ld.param.u32 	%r11, [_Z11tensor3DAddPfS_S_iii_param_3];
	ld.param.u32 	%r13, [_Z11tensor3DAddPfS_S_iii_param_4];
	ld.param.u32 	%r14, [_Z11tensor3DAddPfS_S_iii_param_5];
	mov.u32 	%r1, %ctaid.x;
	mov.u32 	%r15, %ntid.x;
	mov.u32 	%r2, %tid.x;
	mad.lo.s32 	%r3, %r1, %r15, %r2;
	mov.u32 	%r4, %ctaid.y;
	mov.u32 	%r16, %ntid.y;
	mov.u32 	%r5, %tid.y;
	mad.lo.s32 	%r17, %r4, %r16, %r5;
	mov.u32 	%r7, %ctaid.z;
	mov.u32 	%r18, %ntid.z;
	mov.u32 	%r8, %tid.z;
	mad.lo.s32 	%r9, %r7, %r18, %r8;
	setp.ge.s32 	%p1, %r3, %r11;
	setp.ge.s32 	%p2, %r17, %r13;
	or.pred  	%p3, %p1, %p2;
	setp.ge.s32 	%p4, %r9, %r14;
	or.pred  	%p5, %p3, %p4;
	@%p5 bra 	$L__BB1_3;
	cvta.to.global.u64 	%rd4, %rd1;
	cvta.to.global.u64 	%rd5, %rd2;
	cvta.to.global.u64 	%rd6, %rd3;
	mad.lo.s32 	%r19, %r13, %r9, %r17;
	mad.lo.s32 	%r10, %r19, %r11, %r3;
	mul.wide.s32 	%rd7, %r10, 4;
	add.s64 	%rd8, %rd4, %rd7;
	ld.global.f32 	%f1, [%rd8];
	add.s64 	%rd9, %rd5, %rd7;
	ld.global.f32 	%f2, [%rd9];
	add.f32 	%f3, %f1, %f2;
	add.s64 	%rd10, %rd6, %rd7;
	st.global.f32 	[%rd10], %f3;
	setp.gt.s32 	%p6, %r3, 1;
	or.b32  	%r20, %r9, %r17;
	and.b32  	%r21, %r20, 268435454;
	setp.ne.s32 	%p7, %r21, 0;
	or.pred  	%p8, %p6, %p7;
	@%p8 bra 	$L__BB1_3;
	add.u64 	%rd11, %SP, 0;
	add.u64 	%rd12, %SPL, 0;
	st.local.v2.u32 	[%rd12], {%r3, %r17};
	st.local.v2.u32 	[%rd12+8], {%r9, %r1};
	st.local.v2.u32 	[%rd12+16], {%r4, %r7};
	st.local.v2.u32 	[%rd12+24], {%r2, %r5};
	st.local.v2.u32 	[%rd12+32], {%r8, %r10};
	mov.u64 	%rd13, $str$1;
	cvta.global.u64 	%rd14, %rd13;
	{ // callseq 1, 0
	.param .b64 param0;
	st.param.b64 	[param0], %rd14;
	.param .b64 param1;
	st.param.b64 	[param1], %rd11;
	.param .b32 retval0;
	call.uni (retval0), 
	vprintf, 
	(
	param0, 
	param1
	);
	ld.param.b32 	%r22, [retval0];
	} // callseq 1
$L__BB1_3:
	ret;

}
	// .globl	_Z13indexAnalysisPii
.visible .entry _Z13indexAnalysisPii(
	.param .u64 .ptr .align 1 _Z13indexAnalysisPii_param_0,
	.param .u32 _Z13indexAnalysisPii_param_1
)
{
	.local .align 16 .b8 	__local_depot2[16];
	.reg .b64 	%SP;
	.reg .b64 	%SPL;
	.reg .pred 	%p<3>;
	.reg .b32 	%r<19>;
	.reg .b64 	%rd<19>;

	mov.u64 	%SPL, __local_depot2;
	cvta.local.u64 	%SP, %SPL;
	ld.param.u64 	%rd1, [_Z13indexAnalysisPii_param_0];
	ld.param.u32 	%r5, [_Z13indexAnalysisPii_param_1];
	mov.u32 	%r1, %ctaid.x;
	mov.u32 	%r2, %ntid.x;
	mov.u32 	%r3, %tid.x;
	mad.lo.s32 	%r4, %r1, %r2, %r3;
	setp.ge.s32 	%p1, %r4, %r5;
	@%p1 bra 	$L__BB2_3;
	cvta.to.global.u64 	%rd2, %rd1;
	mul.wide.s32 	%rd3, %r4, 4;
	add.s64 	%rd4, %rd2, %rd3;
	st.global.u32 	[%rd4], %r4;
	setp.gt.s32 	%p2, %r4, 15;
	@%p2 bra 	$L__BB2_3;
	add.u64 	%rd5, %SP, 0;
	add.u64 	%rd6, %SPL, 0;
	st.local.u32 	[%rd6], %r4;
	mov.u64 	%rd7, $str$2;
	cvta.global.u64 	%rd8, %rd7;
	{ // callseq 2, 0
	.param .b64 param0;
	st.param.b64 	[param0], %rd8;
	.param .b64 param1;
	st.param.b64 	[param1], %rd5;
	.param .b32 retval0;
	call.uni (retval0), 
	vprintf, 
	(
	param0, 
	param1
	);
	ld.param.b32 	%r6, [retval0];
	} // callseq 2
	st.local.u32 	[%rd6], %r1;
	mov.u64 	%rd9, $str$3;
	cvta.global.u64 	%rd10, %rd9;
	{ // callseq 3, 0
	.param .b64 param0;
	st.param.b64 	[param0], %rd10;
	.param .b64 param1;
	st.param.b64 	[param1], %rd5;
	.param .b32 retval0;
	call.uni (retval0), 
	vprintf, 
	(
	param0, 
	param1
	);
	ld.param.b32 	%r8, [retval0];
	} // callseq 3
	st.local.u32 	[%rd6], %r2;
	mov.u64 	%rd11, $str$4;
	cvta.global.u64 	%rd12, %rd11;
	{ // callseq 4, 0
	.param .b64 param0;
	st.param.b64 	[param0], %rd12;
	.param .b64 param1;
	st.param.b64 	[param1], %rd5;
	.param .b32 retval0;
	call.uni (retval0), 
	vprintf, 
	(
	param0, 
	param1
	);
	ld.param.b32 	%r10, [retval0];
	} // callseq 4
	st.local.u32 	[%rd6], %r3;
	mov.u64 	%rd13, $str$5;
	cvta.global.u64 	%rd14, %rd13;
	{ // callseq 5, 0
	.param .b64 param0;
	st.param.b64 	[param0], %rd14;
	.param .b64 param1;
	st.param.b64 	[param1], %rd5;
	.param .b32 retval0;
	call.uni (retval0), 
	vprintf, 
	(
	param0, 
	param1
	);
	ld.param.b32 	%r12, [retval0];
	} // callseq 5
	mov.u32 	%r14, %nctaid.x;
	st.local.u32 	[%rd6], %r14;
	mov.u64 	%rd15, $str$6;
	cvta.global.u64 	%rd16, %rd15;
	{ // callseq 6, 0
	.param .b64 param0;
	st.param.b64 	[param0], %rd16;
	.param .b64 param1;
	st.param.b64 	[param1], %rd5;
	.param .b32 retval0;
	call.uni (retval0), 
	vprintf, 
	(
	param0, 
	param1
	);
	ld.param.b32 	%r15, [retval0];
	} // callseq 6
	st.local.v4.u32 	[%rd6], {%r1, %r2, %r3, %r4};
	mov.u64 	%rd17, $str$7;
	cvta.global.u64 	%rd18, %rd17;
	{ // callseq 7, 0
	.param .b64 param0;
	st.param.b64 	[param0], %rd18;
	.param .b64 param1;
	st.param.b64 	[param1], %rd5;
	.param .b32 retval0;
	call.uni (retval0), 
	vprintf, 
	(
	param0, 
	param1
	);
	ld.param.b32 	%r17, [retval0];
	} // callseq 7
$L__BB2_3:
	ret;

}
	// .globl	_Z12warpAnalysisv
.visible .entry _Z12warpAnalysisv()
{
	.local .align 8 .b8 	__local_depot3[24];
	.reg .b64 	%SP;
	.reg .b64 	%SPL;
	.reg .pred 	%p<2>;
	.reg .b32 	%r<9>;
	.reg .b64 	%rd<5>;

	mov.u64 	%SPL, __local_depot3;
	cvta.local.u64 	%SP, %SPL;
	mov.u32 	%r1, %ctaid.x;
	mov.u32 	%r4, %ntid.x;
	mov.u32 	%r2, %tid.x;
	mad.lo.s32 	%r3, %r1, %r4, %r2;
	setp.gt.s32 	%p1, %r3, 63;
	@%p1 bra 	$L__BB3_2;
	add.u64 	%rd1, %SP, 0;
	add.u64 	%rd2, %SPL, 0;
	and.b32  	%r5, %r2, 31;
	shr.u32 	%r6, %r2, 5;
	st.local.v2.u32 	[%rd2], {%r3, %r1};
	st.local.v2.u32 	[%rd2+8], {%r2, %r6};
	st.local.u32 	[%rd2+16], %r5;
	mov.u64 	%rd3, $str$8;
	cvta.global.u64 	%rd4, %rd3;
	{ // callseq 8, 0
	.param .b64 param0;
	st.param.b64 	[param0], %rd4;
	.param .b64 param1;
	st.param.b64 	[param1], %rd1;
	.param .b32 retval0;
	call.uni (retval0), 
	vprintf, 
	(
	param0, 
	param1
	);
	ld.param.b32 	%r7, [retval0];
	} // callseq 8
$L__BB3_2:
	ret;

}


// ===== COMPILED SASS (sm_100) =====

	.target	sm_100

	.elftype	@"ET_EXEC"


//--------------------- .note.nv.tkinfo           --------------------------
	.section	.note.nv.tkinfo,"",@"SHT_NOTE"
	.sectionflags	@"SHF_NOTE_NV_TKINFO"
	.tkinfo
        /*0018*/ 	.word	0x00000002
        /*0030*/ 	.string	""
        /*0030*/ 	.string	"ptxas"
        /*0030*/ 	.string	"Cuda compilation tools, release 13.0, V13.0.88"
        /*0030*/ 	.string	"Build cuda_13.0.r13.0/compiler.36424714_0"
        /*0030*/ 	.string	"-arch sm_100 -m 64 "



//--------------------- .note.nv.cuinfo           --------------------------
	.section	.note.nv.cuinfo,"",@"SHT_NOTE"
	.sectionflags	@"SHF_NOTE_NV_CUINFO"
        /*0018*/ 	.short	0x0002
        /*001a*/ 	.short	0x0064
        /*001c*/ 	.short	0x0082
	.zero		2


//--------------------- .nv.info                  --------------------------
	.section	.nv.info,"",@"SHT_CUDA_INFO"
	.align	4


	//----- nvinfo : EIATTR_REGCOUNT
	.align		4
        /*0000*/ 	.byte	0x04, 0x2f
        /*0002*/ 	.short	(.L_10 - .L_9)
	.align		4
.L_9:
        /*0004*/ 	.word	index@(_Z11matrixAdd2DPfS_S_ii)
        /*0008*/ 	.word	0x00000018


	//----- nvinfo : EIATTR_FRAME_SIZE
	.align		4
.L_10:
        /*000c*/ 	.byte	0x04, 0x11
        /*000e*/ 	.short	(.L_12 - .L_11)
	.align		4
.L_11:
        /*0010*/ 	.word	index@(_Z11matrixAdd2DPfS_S_ii)
        /*0014*/ 	.word	0x00000020


	//----- nvinfo : EIATTR_REGCOUNT
	.align		4
.L_12:
        /*0018*/ 	.byte	0x04, 0x2f
        /*001a*/ 	.short	(.L_14 - .L_13)
	.align		4
.L_13:
        /*001c*/ 	.word	index@(_Z11tensor3DAddPfS_S_iii)
        /*0020*/ 	.word	0x00000018


	//----- nvinfo : EIATTR_FRAME_SIZE
	.align		4
.L_14:
        /*0024*/ 	.byte	0x04, 0x11
        /*0026*/ 	.short	(.L_16 - .L_15)
	.align		4
.L_15:
        /*0028*/ 	.word	index@(_Z11tensor3DAddPfS_S_iii)
        /*002c*/ 	.word	0x00000028


	//----- nvinfo : EIATTR_REGCOUNT
	.align		4
.L_16:
        /*0030*/ 	.byte	0x04, 0x2f
        /*0032*/ 	.short	(.L_18 - .L_17)
	.align		4
.L_17:
        /*0034*/ 	.word	index@(_Z13indexAnalysisPii)
        /*0038*/ 	.word	0x0000001a


	//----- nvinfo : EIATTR_FRAME_SIZE
	.align		4
.L_18:
        /*003c*/ 	.byte	0x04, 0x11
        /*003e*/ 	.short	(.L_20 - .L_19)
	.align		4
.L_19:
        /*0040*/ 	.word	index@(_Z13indexAnalysisPii)
        /*0044*/ 	.word	0x00000010


	//----- nvinfo : EIATTR_REGCOUNT
	.align		4
.L_20:
        /*0048*/ 	.byte	0x04, 0x2f
        /*004a*/ 	.short	(.L_22 - .L_21)
	.align		4
.L_21:
        /*004c*/ 	.word	index@(_Z12warpAnalysisv)
        /*0050*/ 	.word	0x00000018


	//----- nvinfo : EIATTR_FRAME_SIZE
	.align		4
.L_22:
        /*0054*/ 	.byte	0x04, 0x11
        /*0056*/ 	.short	(.L_24 - .L_23)
	.align		4
.L_23:
        /*0058*/ 	.word	index@(_Z12warpAnalysisv)
        /*005c*/ 	.word	0x00000018


	//----- nvinfo : EIATTR_MIN_STACK_SIZE
	.align		4
.L_24:
        /*0060*/ 	.byte	0x04, 0x12
        /*0062*/ 	.short	(.L_26 - .L_25)
	.align		4
.L_25:
        /*0064*/ 	.word	index@(_Z12warpAnalysisv)
        /*0068*/ 	.word	0x00000018


	//----- nvinfo : EIATTR_MIN_STACK_SIZE
	.align		4
.L_26:
        /*006c*/ 	.byte	0x04, 0x12
        /*006e*/ 	.short	(.L_28 - .L_27)
	.align		4
.L_27:
        /*0070*/ 	.word	index@(_Z13indexAnalysisPii)
        /*0074*/ 	.word	0x00000010


	//----- nvinfo : EIATTR_MIN_STACK_SIZE
	.align		4
.L_28:
        /*0078*/ 	.byte	0x04, 0x12
        /*007a*/ 	.short	(.L_30 - .L_29)
	.align		4
.L_29:
        /*007c*/ 	.word	index@(_Z11tensor3DAddPfS_S_iii)
        /*0080*/ 	.word	0x00000028


	//----- nvinfo : EIATTR_MIN_STACK_SIZE
	.align		4
.L_30:
        /*0084*/ 	.byte	0x04, 0x12
        /*0086*/ 	.short	(.L_32 - .L_31)
	.align		4
.L_31:
        /*0088*/ 	.word	index@(_Z11matrixAdd2DPfS_S_ii)
        /*008c*/ 	.word	0x00000020
.L_32:


//--------------------- .nv.compat                --------------------------
	.section	.nv.compat,"",@"SHT_CUDA_COMPAT_INFO"
	.align	4
        /*0000*/ 	.byte	0x02, 0x09, 0x00, 0x00, 0x02, 0x02, 0x01, 0x00, 0x02, 0x05, 0x05, 0x00, 0x03, 0x07, 0x01, 0x01
        /*0010*/ 	.byte	0x02, 0x03, 0x00, 0x00, 0x02, 0x06, 0x01, 0x00, 0x04, 0x0b, 0x08, 0x00, 0x09, 0x00, 0x00, 0x00
        /*0020*/ 	.byte	0x00, 0x00, 0x00, 0x00


//--------------------- .nv.info._Z12warpAnalysisv --------------------------
	.section	.nv.info._Z12warpAnalysisv,"",@"SHT_CUDA_INFO"
	.sectionflags	@""
	.align	4


	//----- nvinfo : EIATTR_CUDA_API_VERSION
	.align		4
        /*0000*/ 	.byte	0x04, 0x37
        /*0002*/ 	.short	(.L_34 - .L_33)
.L_33:
        /*0004*/ 	.word	0x00000082


	//----- nvinfo : EIATTR_SPARSE_MMA_MASK
	.align		4
.L_34:
        /*0008*/ 	.byte	0x03, 0x50
        /*000a*/ 	.short	0x0000


	//----- nvinfo : EIATTR_MAXREG_COUNT
	.align		4
        /*000c*/ 	.byte	0x03, 0x1b
        /*000e*/ 	.short	0x00ff


	//----- nvinfo : EIATTR_EXTERNS
	.align		4
        /*0010*/ 	.byte	0x04, 0x0f
        /*0012*/ 	.short	(.L_36 - .L_35)


	//   ....[0]....
	.align		4
.L_35:
        /*0014*/ 	.word	index@(vprintf)


	//----- nvinfo : EIATTR_MERCURY_ISA_VERSION
	.align		4
.L_36:
        /*0018*/ 	.byte	0x03, 0x5f
        /*001a*/ 	.short	0x0101


	//----- nvinfo : EIATTR_VRC_CTA_INIT_COUNT
	.align		4
        /*001c*/ 	.byte	0x02, 0x4a
	.zero		1
	.zero		1


	//----- nvinfo : EIATTR_SYSCALL_OFFSETS
	.align		4
        /*0020*/ 	.byte	0x04, 0x46
        /*0022*/ 	.short	(.L_38 - .L_37)


	//   ....[0]....
.L_37:
        /*0024*/ 	.word	0x00000170


	//----- nvinfo : EIATTR_EXIT_INSTR_OFFSETS
	.align		4
.L_38:
        /*0028*/ 	.byte	0x04, 0x1c
        /*002a*/ 	.short	(.L_40 - .L_39)


	//   ....[0]....
.L_39:
        /*002c*/ 	.word	0x000000b0


	//   ....[1]....
        /*0030*/ 	.word	0x00000180


	//----- nvinfo : EIATTR_CRS_STACK_SIZE
	.align		4
.L_40:
        /*0034*/ 	.byte	0x04, 0x1e
        /*0036*/ 	.short	(.L_42 - .L_41)
.L_41:
        /*0038*/ 	.word	0x00000000


	//----- nvinfo : EIATTR_SW_WAR
	.align		4
.L_42:
        /*003c*/ 	.byte	0x04, 0x36
        /*003e*/ 	.short	(.L_44 - .L_43)
.L_43:
        /*0040*/ 	.word	0x00000008
.L_44:


//--------------------- .nv.info._Z13indexAnalysisPii --------------------------
	.section	.nv.info._Z13indexAnalysisPii,"",@"SHT_CUDA_INFO"
	.sectionflags	@""
	.align	4


	//----- nvinfo : EIATTR_CUDA_API_VERSION
	.align		4
        /*0000*/ 	.byte	0x04, 0x37
        /*0002*/ 	.short	(.L_46 - .L_45)
.L_45:
        /*0004*/ 	.word	0x00000082


	//----- nvinfo : EIATTR_KPARAM_INFO
	.align		4
.L_46:
        /*0008*/ 	.byte	0x04, 0x17
        /*000a*/ 	.short	(.L_48 - .L_47)
.L_47:
        /*000c*/ 	.word	0x00000000
        /*0010*/ 	.short	0x0001
        /*0012*/ 	.short	0x0008
        /*0014*/ 	.byte	0x00, 0xf0, 0x11, 0x00


	//----- nvinfo : EIATTR_KPARAM_INFO
	.align		4
.L_48:
        /*0018*/ 	.byte	0x04, 0x17
        /*001a*/ 	.short	(.L_50 - .L_49)
.L_49:
        /*001c*/ 	.word	0x00000000
        /*0020*/ 	.short	0x0000
        /*0022*/ 	.short	0x0000
        /*0024*/ 	.byte	0x00, 0xf5, 0x21, 0x00


	//----- nvinfo : EIATTR_SPARSE_MMA_MASK
	.align		4
.L_50:
        /*0028*/ 	.byte	0x03, 0x50
        /*002a*/ 	.short	0x0000


	//----- nvinfo : EIATTR_MAXREG_COUNT
	.align		4
        /*002c*/ 	.byte	0x03, 0x1b
        /*002e*/ 	.short	0x00ff


	//----- nvinfo : EIATTR_EXTERNS
	.align		4
        /*0030*/ 	.byte	0x04, 0x0f
        /*0032*/ 	.short	(.L_52 - .L_51)


	//   ....[0]....
	.align		4
.L_51:
        /*0034*/ 	.word	index@(vprintf)


	//----- nvinfo : EIATTR_MERCURY_ISA_VERSION
	.align		4
.L_52:
        /*0038*/ 	.byte	0x03, 0x5f
        /*003a*/ 	.short	0x0101


	//----- nvinfo : EIATTR_VRC_CTA_INIT_COUNT
	.align		4
        /*003c*/ 	.byte	0x02, 0x4a
	.zero		1
	.zero		1


	//----- nvinfo : EIATTR_SYSCALL_OFFSETS
	.align		4
        /*0040*/ 	.byte	0x04, 0x46
        /*0042*/ 	.short	(.L_54 - .L_53)


	//   ....[0]....
.L_53:
        /*0044*/ 	.word	0x000001c0


	//   ....[1]....
        /*0048*/ 	.word	0x00000250


	//   ....[2]....
        /*004c*/ 	.word	0x000002e0


	//   ....[3]....
        /*0050*/ 	.word	0x00000370


	//   ....[4]....
        /*0054*/ 	.word	0x00000410


	//   ....[5]....
        /*0058*/ 	.word	0x000004a0


	//----- nvinfo : EIATTR_EXIT_INSTR_OFFSETS
	.align		4
.L_54:
        /*005c*/ 	.byte	0x04, 0x1c
        /*005e*/ 	.short	(.L_56 - .L_55)


	//   ....[0]....
.L_55:
        /*0060*/ 	.word	0x000000c0


	//   ....[1]....
        /*0064*/ 	.word	0x00000120


	//   ....[2]....
        /*0068*/ 	.word	0x000004b0


	//----- nvinfo : EIATTR_CRS_STACK_SIZE
	.align		4
.L_56:
        /*006c*/ 	.byte	0x04, 0x1e
        /*006e*/ 	.short	(.L_58 - .L_57)
.L_57:
        /*0070*/ 	.word	0x00000000


	//----- nvinfo : EIATTR_CBANK_PARAM_SIZE
	.align		4
.L_58:
        /*0074*/ 	.byte	0x03, 0x19
        /*0076*/ 	.short	0x000c


	//----- nvinfo : EIATTR_PARAM_CBANK
	.align		4
        /*0078*/ 	.byte	0x04, 0x0a
        /*007a*/ 	.short	(.L_60 - .L_59)
	.align		4
.L_59:
        /*007c*/ 	.word	index@(.nv.constant0._Z13indexAnalysisPii)
        /*0080*/ 	.short	0x0380
        /*0082*/ 	.short	0x000c


	//----- nvinfo : EIATTR_SW_WAR
	.align		4
.L_60:
        /*0084*/ 	.byte	0x04, 0x36
        /*0086*/ 	.short	(.L_62 - .L_61)
.L_61:
        /*0088*/ 	.word	0x00000008
.L_62:


//--------------------- .nv.info._Z11tensor3DAddPfS_S_iii --------------------------
	.section	.nv.info._Z11tensor3DAddPfS_S_iii,"",@"SHT_CUDA_INFO"
	.sectionflags	@""
	.align	4


	//----- nvinfo : EIATTR_CUDA_API_VERSION
	.align		4
        /*0000*/ 	.byte	0x04, 0x37
        /*0002*/ 	.short	(.L_64 - .L_63)
.L_63:
        /*0004*/ 	.word	0x00000082


	//----- nvinfo : EIATTR_KPARAM_INFO
	.align		4
.L_64:
        /*0008*/ 	.byte	0x04, 0x17
        /*000a*/ 	.short	(.L_66 - .L_65)
.L_65:
        /*000c*/ 	.word	0x00000000
        /*0010*/ 	.short	0x0005
        /*0012*/ 	.short	0x0020
        /*0014*/ 	.byte	0x00, 0xf0, 0x11, 0x00


	//----- nvinfo : EIATTR_KPARAM_INFO
	.align		4
.L_66:
        /*0018*/ 	.byte	0x04, 0x17
        /*001a*/ 	.short	(.L_68 - .L_67)
.L_67:
        /*001c*/ 	.word	0x00000000
        /*0020*/ 	.short	0x0004
        /*0022*/ 	.short	0x001c
        /*0024*/ 	.byte	0x00, 0xf0, 0x11, 0x00


	//----- nvinfo : EIATTR_KPARAM_INFO
	.align		4
.L_68:
        /*0028*/ 	.byte	0x04, 0x17
        /*002a*/ 	.short	(.L_70 - .L_69)
.L_69:
        /*002c*/ 	.word	0x00000000
        /*0030*/ 	.short	0x0003
        /*0032*/ 	.short	0x0018
        /*0034*/ 	.byte	0x00, 0xf0, 0x11, 0x00


	//----- nvinfo : EIATTR_KPARAM_INFO
	.align		4
.L_70:
        /*0038*/ 	.byte	0x04, 0x17
        /*003a*/ 	.short	(.L_72 - .L_71)
.L_71:
        /*003c*/ 	.word	0x00000000
        /*0040*/ 	.short	0x0002
        /*0042*/ 	.short	0x0010
        /*0044*/ 	.byte	0x00, 0xf5, 0x21, 0x00


	//----- nvinfo : EIATTR_KPARAM_INFO
	.align		4
.L_72:
        /*0048*/ 	.byte	0x04, 0x17
        /*004a*/ 	.short	(.L_74 - .L_73)
.L_73:
        /*004c*/ 	.word	0x00000000
        /*0050*/ 	.short	0x0001
        /*0052*/ 	.short	0x0008
        /*0054*/ 	.byte	0x00, 0xf5, 0x21, 0x00


	//----- nvinfo : EIATTR_KPARAM_INFO
	.align		4
.L_74:
        /*0058*/ 	.byte	0x04, 0x17
        /*005a*/ 	.short	(.L_76 - .L_75)
.L_75:
        /*005c*/ 	.word	0x00000000
        /*0060*/ 	.short	0x0000
        /*0062*/ 	.short	0x0000
        /*0064*/ 	.byte	0x00, 0xf5, 0x21, 0x00


	//----- nvinfo : EIATTR_SPARSE_MMA_MASK
	.align		4
.L_76:
        /*0068*/ 	.byte	0x03, 0x50
        /*006a*/ 	.short	0x0000


	//----- nvinfo : EIATTR_MAXREG_COUNT
	.align		4
        /*006c*/ 	.byte	0x03, 0x1b
        /*006e*/ 	.short	0x00ff


	//----- nvinfo : EIATTR_EXTERNS
	.align		4
        /*0070*/ 	.byte	0x04, 0x0f
        /*0072*/ 	.short	(.L_78 - .L_77)


	//   ....[0]....
	.align		4
.L_77:
        /*0074*/ 	.word	index@(vprintf)


	//----- nvinfo : EIATTR_MERCURY_ISA_VERSION
	.align		4
.L_78:
        /*0078*/ 	.byte	0x03, 0x5f
        /*007a*/ 	.short	0x0101


	//----- nvinfo : EIATTR_VRC_CTA_INIT_COUNT
	.align		4
        /*007c*/ 	.byte	0x02, 0x4a
	.zero		1
	.zero		1


	//----- nvinfo : EIATTR_SYSCALL_OFFSETS
	.align		4
        /*0080*/ 	.byte	0x04, 0x46
        /*0082*/ 	.short	(.L_80 - .L_79)


	//   ....[0]....
.L_79:
        /*0084*/ 	.word	0x00000330


	//----- nvinfo : EIATTR_EXIT_INSTR_OFFSETS
	.align		4
.L_80:
        /*0088*/ 	.byte	0x04, 0x1c
        /*008a*/ 	.short	(.L_82 - .L_81)


	//   ....[0]....
.L_81:
        /*008c*/ 	.word	0x00000170


	//   ....[1]....
        /*0090*/ 	.word	0x00000270


	//   ....[2]....
        /*0094*/ 	.word	0x00000340


	//----- nvinfo : EIATTR_CRS_STACK_SIZE
	.align		4
.L_82:
        /*0098*/ 	.byte	0x04, 0x1e
        /*009a*/ 	.short	(.L_84 - .L_83)
.L_83:
        /*009c*/ 	.word	0x00000000


	//----- nvinfo : EIATTR_CBANK_PARAM_SIZE
	.align		4
.L_84:
        /*00a0*/ 	.byte	0x03, 0x19
        /*00a2*/ 	.short	0x0024


	//----- nvinfo : EIATTR_PARAM_CBANK
	.align		4
        /*00a4*/ 	.byte	0x04, 0x0a
        /*00a6*/ 	.short	(.L_86 - .L_85)
	.align		4
.L_85:
        /*00a8*/ 	.word	index@(.nv.constant0._Z11tensor3DAddPfS_S_iii)
        /*00ac*/ 	.short	0x0380
        /*00ae*/ 	.short	0x0024


	//----- nvinfo : EIATTR_SW_WAR
	.align		4
.L_86:
        /*00b0*/ 	.byte	0x04, 0x36
        /*00b2*/ 	.short	(.L_88 - .L_87)
.L_87:
        /*00b4*/ 	.word	0x00000008
.L_88:


//--------------------- .nv.info._Z11matrixAdd2DPfS_S_ii --------------------------
	.section	.nv.info._Z11matrixAdd2DPfS_S_ii,"",@"SHT_CUDA_INFO"
	.sectionflags	@""
	.align	4


	//----- nvinfo : EIATTR_CUDA_API_VERSION
	.align		4
        /*0000*/ 	.byte	0x04, 0x37
        /*0002*/ 	.short	(.L_90 - .L_89)
.L_89:
        /*0004*/ 	.word	0x00000082


	//----- nvinfo : EIATTR_KPARAM_INFO
	.align		4
.L_90:
        /*0008*/ 	.byte	0x04, 0x17
        /*000a*/ 	.short	(.L_92 - .L_91)
.L_91:
        /*000c*/ 	.word	0x00000000
        /*0010*/ 	.short	0x0004
        /*0012*/ 	.short	0x001c
        /*0014*/ 	.byte	0x00, 0xf0, 0x11, 0x00


	//----- nvinfo : EIATTR_KPARAM_INFO
	.align		4
.L_92:
        /*0018*/ 	.byte	0x04, 0x17
        /*001a*/ 	.short	(.L_94 - .L_93)
.L_93:
        /*001c*/ 	.word	0x00000000
        /*0020*/ 	.short	0x0003
        /*0022*/ 	.short	0x0018
        /*0024*/ 	.byte	0x00, 0xf0, 0x11, 0x00


	//----- nvinfo : EIATTR_KPARAM_INFO
	.align		4
.L_94:
        /*0028*/ 	.byte	0x04, 0x17
        /*002a*/ 	.short	(.L_96 - .L_95)
.L_95:
        /*002c*/ 	.word	0x00000000
        /*0030*/ 	.short	0x0002
        /*0032*/ 	.short	0x0010
        /*0034*/ 	.byte	0x00, 0xf5, 0x21, 0x00


	//----- nvinfo : EIATTR_KPARAM_INFO
	.align		4
.L_96:
        /*0038*/ 	.byte	0x04, 0x17
        /*003a*/ 	.short	(.L_98 - .L_97)
.L_97:
        /*003c*/ 	.word	0x00000000
        /*0040*/ 	.short	0x0001
        /*0042*/ 	.short	0x0008
        /*0044*/ 	.byte	0x00, 0xf5, 0x21, 0x00


	//----- nvinfo : EIATTR_KPARAM_INFO
	.align		4
.L_98:
        /*0048*/ 	.byte	0x04, 0x17
        /*004a*/ 	.short	(.L_100 - .L_99)
.L_99:
        /*004c*/ 	.word	0x00000000
        /*0050*/ 	.short	0x0000
        /*0052*/ 	.short	0x0000
        /*0054*/ 	.byte	0x00, 0xf5, 0x21, 0x00


	//----- nvinfo : EIATTR_SPARSE_MMA_MASK
	.align		4
.L_100:
        /*0058*/ 	.byte	0x03, 0x50
        /*005a*/ 	.short	0x0000


	//----- nvinfo : EIATTR_MAXREG_COUNT
	.align		4
        /*005c*/ 	.byte	0x03, 0x1b
        /*005e*/ 	.short	0x00ff


	//----- nvinfo : EIATTR_EXTERNS
	.align		4
        /*0060*/ 	.byte	0x04, 0x0f
        /*0062*/ 	.short	(.L_102 - .L_101)


	//   ....[0]....
	.align		4
.L_101:
        /*0064*/ 	.word	index@(vprintf)


	//----- nvinfo : EIATTR_MERCURY_ISA_VERSION
	.align		4
.L_102:
        /*0068*/ 	.byte	0x03, 0x5f
        /*006a*/ 	.short	0x0101


	//----- nvinfo : EIATTR_VRC_CTA_INIT_COUNT
	.align		4
        /*006c*/ 	.byte	0x02, 0x4a
	.zero		1
	.zero		1


	//----- nvinfo : EIATTR_SYSCALL_OFFSETS
	.align		4
        /*0070*/ 	.byte	0x04, 0x46
        /*0072*/ 	.short	(.L_104 - .L_103)


	//   ....[0]....
.L_103:
        /*0074*/ 	.word	0x000002b0


	//----- nvinfo : EIATTR_EXIT_INSTR_OFFSETS
	.align		4
.L_104:
        /*0078*/ 	.byte	0x04, 0x1c
        /*007a*/ 	.short	(.L_106 - .L_105)


	//   ....[0]....
.L_105:
        /*007c*/ 	.word	0x00000110


	//   ....[1]....
        /*0080*/ 	.word	0x00000200


	//   ....[2]....
        /*0084*/ 	.word	0x000002c0


	//----- nvinfo : EIATTR_CRS_STACK_SIZE
	.align		4
.L_106:
        /*0088*/ 	.byte	0x04, 0x1e
        /*008a*/ 	.short	(.L_108 - .L_107)
.L_107:
        /*008c*/ 	.word	0x00000000


	//----- nvinfo : EIATTR_CBANK_PARAM_SIZE
	.align		4
.L_108:
        /*0090*/ 	.byte	0x03, 0x19
        /*0092*/ 	.short	0x0020


	//----- nvinfo : EIATTR_PARAM_CBANK
	.align		4
        /*0094*/ 	.byte	0x04, 0x0a
        /*0096*/ 	.short	(.L_110 - .L_109)
	.align		4
.L_109:
        /*0098*/ 	.word	index@(.nv.constant0._Z11matrixAdd2DPfS_S_ii)
        /*009c*/ 	.short	0x0380
        /*009e*/ 	.short	0x0020


	//----- nvinfo : EIATTR_SW_WAR
	.align		4
.L_110:
        /*00a0*/ 	.byte	0x04, 0x36
        /*00a2*/ 	.short	(.L_112 - .L_111)
.L_111:
        /*00a4*/ 	.word	0x00000008
.L_112:


//--------------------- .nv.callgraph             --------------------------
	.section	.nv.callgraph,"",@"SHT_CUDA_CALLGRAPH"
	.align	4
	.sectionentsize	8
	.align		4
        /*0000*/ 	.word	0x00000000
	.align		4
        /*0004*/ 	.word	0xffffffff
	.align		4
        /*0008*/ 	.word	index@(_Z12warpAnalysisv)
	.align		4
        /*000c*/ 	.word	index@(vprintf)
	.align		4
        /*0010*/ 	.word	index@(_Z13indexAnalysisPii)
	.align		4
        /*0014*/ 	.word	index@(vprintf)
	.align		4
        /*0018*/ 	.word	index@(_Z11tensor3DAddPfS_S_iii)
	.align		4
        /*001c*/ 	.word	index@(vprintf)
	.align		4
        /*0020*/ 	.word	index@(_Z11matrixAdd2DPfS_S_ii)
	.align		4
        /*0024*/ 	.word	index@(vprintf)
	.align		4
        /*0028*/ 	.word	0x00000000
	.align		4
        /*002c*/ 	.word	0xfffffffe
	.align		4
        /*0030*/ 	.word	0x00000000
	.align		4
        /*0034*/ 	.word	0xfffffffd
	.align		4
        /*0038*/ 	.word	0x00000000
	.align		4
        /*003c*/ 	.word	0xfffffffc


//--------------------- .nv.constant4             --------------------------
	.section	.nv.constant4,"a",@progbits
	.align	8
	.align		8
.nv.constant4:
        /*0000*/ 	.dword	vprintf
	.align		8
        /*0008*/ 	.dword	$str
	.align		8
        /*0010*/ 	.dword	$str$1
	.align		8
        /*0018*/ 	.dword	$str$2
	.align		8
        /*0020*/ 	.dword	$str$3
	.align		8
        /*0028*/ 	.dword	$str$4
	.align		8
        /*0030*/ 	.dword	$str$5
	.align		8
        /*0038*/ 	.dword	$str$6
	.align		8
        /*0040*/ 	.dword	$str$7
	.align		8
        /*0048*/ 	.dword	$str$8


//--------------------- .text._Z12warpAnalysisv   --------------------------
	.section	.text._Z12warpAnalysisv,"ax",@progbits
	.align	128
        .global         _Z12warpAnalysisv
        .type           _Z12warpAnalysisv,@function
        .size           _Z12warpAnalysisv,(.L_x_13 - _Z12warpAnalysisv)
        .other          _Z12warpAnalysisv,@"STO_CUDA_ENTRY STV_DEFAULT"
_Z12warpAnalysisv:
.text._Z12warpAnalysisv:
[----:B------:R-:W0:Y:S01]  /*0000*/  LDC R1, c[0x0][0x37c] ;  /* 0x0000df00ff017b82 */ /* 0x000e220000000800 */
[----:B------:R-:W1:Y:S01]  /*0010*/  S2R R3, SR_CTAID.X ;  /* 0x0000000000037919 */ /* 0x000e620000002500 */
[----:B------:R-:W2:Y:S01]  /*0020*/  LDCU UR5, c[0x0][0x2fc] ;  /* 0x00005f80ff0577ac */ /* 0x000ea20008000800 */
[----:B0-----:R-:W-:Y:S01]  /*0030*/  VIADD R1, R1, 0xffffffe8 ;  /* 0xffffffe801017836 */ /* 0x001fe20000000000 */
[----:B------:R-:W1:Y:S01]  /*0040*/  S2R R10, SR_TID.X ;  /* 0x00000000000a7919 */ /* 0x000e620000002100 */
[----:B------:R-:W1:Y:S01]  /*0050*/  LDCU UR6, c[0x0][0x360] ;  /* 0x00006c00ff0677ac */ /* 0x000e620008000800 */
[----:B------:R-:W0:Y:S02]  /*0060*/  LDCU UR4, c[0x0][0x2f8] ;  /* 0x00005f00ff0477ac */ /* 0x000e240008000800 */
[----:B0-----:R-:W-:-:S05]  /*0070*/  IADD3 R6, P1, PT, R1, UR4, RZ ;  /* 0x0000000401067c10 */ /* 0x001fca000ff3e0ff */
[----:B--2---:R-:W-:Y:S02]  /*0080*/  IMAD.X R7, RZ, RZ, UR5, P1 ;  /* 0x00000005ff077e24 */ /* 0x004fe400088e06ff */
[----:B-1----:R-:W-:-:S05]  /*0090*/  IMAD R2, R3, UR6, R10 ;  /* 0x0000000603027c24 */ /* 0x002fca000f8e020a */
[----:B------:R-:W-:-:S13]  /*00a0*/  ISETP.GT.AND P0, PT, R2, 0x3f, PT ;  /* 0x0000003f0200780c */ /* 0x000fda0003f04270 */
[----:B------:R-:W-:Y:S05]  /*00b0*/  @P0 EXIT ;  /* 0x000000000000094d */ /* 0x000fea0003800000 */
[----:B------:R-:W-:Y:S01]  /*00c0*/  MOV R8, 0x0 ;  /* 0x0000000000087802 */ /* 0x000fe20000000f00 */
[----:B------:R0:W-:Y:S01]  /*00d0*/  STL.64 [R1], R2 ;  /* 0x0000000201007387 */ /* 0x0001e20000100a00 */
[----:B------:R-:W-:Y:S01]  /*00e0*/  SHF.R.U32.HI R11, RZ, 0x5, R10 ;  /* 0x00000005ff0b7819 */ /* 0x000fe2000001160a */
[----:B------:R-:W1:Y:S01]  /*00f0*/  LDCU.64 UR4, c[0x4][0x48] ;  /* 0x01000900ff0477ac */ /* 0x000e620008000a00 */
[----:B------:R-:W-:Y:S02]  /*0100*/  LOP3.LUT R0, R10, 0x1f, RZ, 0xc0, !PT ;  /* 0x0000001f0a007812 */ /* 0x000fe400078ec0ff */
[----:B------:R-:W2:Y:S01]  /*0110*/  LDC.64 R8, c[0x4][R8] ;  /* 0x0100000008087b82 */ /* 0x000ea20000000a00 */
[----:B------:R0:W-:Y:S04]  /*0120*/  STL.64 [R1+0x8], R10 ;  /* 0x0000080a01007387 */ /* 0x0001e80000100a00 */
[----:B------:R0:W-:Y:S01]  /*0130*/  STL [R1+0x10], R0 ;  /* 0x0000100001007387 */ /* 0x0001e20000100800 */
[----:B-1----:R-:W-:-:S02]  /*0140*/  IMAD.U32 R4, RZ, RZ, UR4 ;  /* 0x00000004ff047e24 */ /* 0x002fc4000f8e00ff */
[----:B0-----:R-:W-:-:S07]  /*0150*/  IMAD.U32 R5, RZ, RZ, UR5 ;  /* 0x00000005ff057e24 */ /* 0x001fce000f8e00ff */
[----:B------:R-:W-:-:S07]  /*0160*/  LEPC R20, `(.L_x_0) ;  /* 0x000000001014794e */ /* 0x000fce0000000000 */
[----:B--2---:R-:W-:Y:S05]  /*0170*/  CALL.ABS.NOINC R8 ;  /* 0x0000000008007343 */ /* 0x004fea0003c00000 */
.L_x_0:
[----:B------:R-:W-:Y:S05]  /*0180*/  EXIT ;  /* 0x000000000000794d */ /* 0x000fea0003800000 */
.L_x_1:
[----:B------:R-:W-:-:S00]  /*0190*/  BRA `(.L_x_1) ;  /* 0xfffffffc00fc7947 */ /* 0x000fc0000383ffff */
[----:B------:R-:W-:-:S00]  /*01a0*/  NOP ;  /* 0x0000000000007918 */ /* 0x000fc00000000000 */
        /* <DEDUP_REMOVED lines=13> */
.L_x_13:


//--------------------- .text._Z13indexAnalysisPii --------------------------
	.section	.text._Z13indexAnalysisPii,"ax",@progbits
	.align	128
        .global         _Z13indexAnalysisPii
        .type           _Z13indexAnalysisPii,@function
        .size           _Z13indexAnalysisPii,(.L_x_14 - _Z13indexAnalysisPii)
        .other          _Z13indexAnalysisPii,@"STO_CUDA_ENTRY STV_DEFAULT"
_Z13indexAnalysisPii:
.text._Z13indexAnalysisPii:
[----:B------:R-:W0:Y:S01]  /*0000*/  LDC R1, c[0x0][0x37c] ;  /* 0x0000df00ff017b82 */ /* 0x000e220000000800 */
[----:B------:R-:W1:Y:S01]  /*0010*/  S2R R16, SR_CTAID.X ;  /* 0x0000000000107919 */ /* 0x000e620000002500 */
[----:B------:R-:W2:Y:S06]  /*0020*/  LDCU UR5, c[0x0][0x2fc] ;  /* 0x00005f80ff0577ac */ /* 0x000eac0008000800 */
[----:B------:R-:W1:Y:S01]  /*0030*/  LDC R17, c[0x0][0x360] ;  /* 0x0000d800ff117b82 */ /* 0x000e620000000800 */
[----:B0-----:R-:W-:Y:S01]  /*0040*/  VIADD R1, R1, 0xfffffff0 ;  /* 0xfffffff001017836 */ /* 0x001fe20000000000 */
[----:B------:R-:W1:Y:S01]  /*0050*/  S2R R18, SR_TID.X ;  /* 0x0000000000127919 */ /* 0x000e620000002100 */
[----:B------:R-:W0:Y:S01]  /*0060*/  LDCU UR6, c[0x0][0x388] ;  /* 0x00007100ff0677ac */ /* 0x000e220008000800 */
[----:B------:R-:W3:Y:S02]  /*0070*/  LDCU UR4, c[0x0][0x2f8] ;  /* 0x00005f00ff0477ac */ /* 0x000ee40008000800 */
[----:B---3--:R-:W-:-:S05]  /*0080*/  IADD3 R23, P1, PT, R1, UR4, RZ ;  /* 0x0000000401177c10 */ /* 0x008fca000ff3e0ff */
[----:B--2---:R-:W-:Y:S02]  /*0090*/  IMAD.X R22, RZ, RZ, UR5, P1 ;  /* 0x00000005ff167e24 */ /* 0x004fe400088e06ff */
[----:B-1----:R-:W-:-:S05]  /*00a0*/  IMAD R19, R16, R17, R18 ;  /* 0x0000001110137224 */ /* 0x002fca00078e0212 */
[----:B0-----:R-:W-:-:S13]  /*00b0*/  ISETP.GE.AND P0, PT, R19, UR6, PT ;  /* 0x0000000613007c0c */ /* 0x001fda000bf06270 */
[----:B------:R-:W-:Y:S05]  /*00c0*/  @P0 EXIT ;  /* 0x000000000000094d */ /* 0x000fea0003800000 */
[----:B------:R-:W0:Y:S01]  /*00d0*/  LDC.64 R2, c[0x0][0x380] ;  /* 0x0000e000ff027b82 */ /* 0x000e220000000a00 */
[----:B------:R-:W1:Y:S01]  /*00e0*/  LDCU.64 UR4, c[0x0][0x358] ;  /* 0x00006b00ff0477ac */ /* 0x000e620008000a00 */
[C---:B------:R-:W-:Y:S01]  /*00f0*/  ISETP.GT.AND P0, PT, R19.reuse, 0xf, PT ;  /* 0x0000000f1300780c */ /* 0x040fe20003f04270 */
[----:B0-----:R-:W-:-:S05]  /*0100*/  IMAD.WIDE R2, R19, 0x4, R2 ;  /* 0x0000000413027825 */ /* 0x001fca00078e0202 */
[----:B-1----:R0:W-:Y:S07]  /*0110*/  STG.E desc[UR4][R2.64], R19 ;  /* 0x0000001302007986 */ /* 0x0021ee000c101904 */
[----:B------:R-:W-:Y:S05]  /*0120*/  @P0 EXIT ;  /* 0x000000000000094d */ /* 0x000fea0003800000 */
[----:B0-----:R-:W-:Y:S01]  /*0130*/  MOV R2, 0x0 ;  /* 0x0000000000027802 */ /* 0x001fe20000000f00 */
[----:B------:R0:W-:Y:S01]  /*0140*/  STL [R1], R19 ;  /* 0x0000001301007387 */ /* 0x0001e20000100800 */
[----:B------:R-:W1:Y:S01]  /*0150*/  LDCU.64 UR4, c[0x4][0x18] ;  /* 0x01000300ff0477ac */ /* 0x000e620008000a00 */
[----:B------:R-:W-:Y:S01]  /*0160*/  IMAD.MOV.U32 R6, RZ, RZ, R23 ;  /* 0x000000ffff067224 */ /* 0x000fe200078e0017 */
[----:B------:R0:W2:Y:S01]  /*0170*/  LDC.64 R8, c[0x4][R2] ;  /* 0x0100000002087b82 */ /* 0x0000a20000000a00 */
[----:B------:R-:W-:Y:S02]  /*0180*/  MOV R7, R22 ;  /* 0x0000001600077202 */ /* 0x000fe40000000f00 */
[----:B-1----:R-:W-:Y:S01]  /*0190*/  MOV R4, UR4 ;  /* 0x0000000400047c02 */ /* 0x002fe20008000f00 */
[----:B0-----:R-:W-:-:S07]  /*01a0*/  IMAD.U32 R5, RZ, RZ, UR5 ;  /* 0x00000005ff057e24 */ /* 0x001fce000f8e00ff */
[----:B------:R-:W-:-:S07]  /*01b0*/  LEPC R20, `(.L_x_2) ;  /* 0x000000001014794e */ /* 0x000fce0000000000 */
[----:B--2---:R-:W-:Y:S05]  /*01c0*/  CALL.ABS.NOINC R8 ;  /* 0x0000000008007343 */ /* 0x004fea0003c00000 */
.L_x_2:
[----:B------:R0:W-:Y:S01]  /*01d0*/  STL [R1], R16 ;  /* 0x0000001001007387 */ /* 0x0001e20000100800 */
[----:B------:R0:W1:Y:S01]  /*01e0*/  LDC.64 R8, c[0x4][R2] ;  /* 0x0100000002087b82 */ /* 0x0000620000000a00 */
[----:B------:R-:W2:Y:S01]  /*01f0*/  LDCU.64 UR4, c[0x4][0x20] ;  /* 0x01000400ff0477ac */ /* 0x000ea20008000a00 */
[----:B------:R-:W-:Y:S01]  /*0200*/  MOV R6, R23 ;  /* 0x0000001700067202 */ /* 0x000fe20000000f00 */
[----:B------:R-:W-:Y:S02]  /*0210*/  IMAD.MOV.U32 R7, RZ, RZ, R22 ;  /* 0x000000ffff077224 */ /* 0x000fe400078e0016 */
[----:B--2---:R-:W-:Y:S02]  /*0220*/  IMAD.U32 R4, RZ, RZ, UR4 ;  /* 0x00000004ff047e24 */ /* 0x004fe4000f8e00ff */
[----:B0-----:R-:W-:-:S07]  /*0230*/  IMAD.U32 R5, RZ, RZ, UR5 ;  /* 0x00000005ff057e24 */ /* 0x001fce000f8e00ff */
[----:B------:R-:W-:-:S07]  /*0240*/  LEPC R20, `(.L_x_3) ;  /* 0x000000001014794e */ /* 0x000fce0000000000 */
[----:B-1----:R-:W-:Y:S05]  /*0250*/  CALL.ABS.NOINC R8 ;  /* 0x0000000008007343 */ /* 0x002fea0003c00000 */
.L_x_3:
[----:B------:R0:W-:Y:S01]  /*0260*/  STL [R1], R17 ;  /* 0x0000001101007387 */ /* 0x0001e20000100800 */
[----:B------:R0:W1:Y:S01]  /*0270*/  LDC.64 R8, c[0x4][R2] ;  /* 0x0100000002087b82 */ /* 0x0000620000000a00 */
[----:B------:R-:W2:Y:S01]  /*0280*/  LDCU.64 UR4, c[0x4][0x28] ;  /* 0x01000500ff0477ac */ /* 0x000ea20008000a00 */
[----:B------:R-:W-:Y:S02]  /*0290*/  IMAD.MOV.U32 R6, RZ, RZ, R23 ;  /* 0x000000ffff067224 */ /* 0x000fe400078e0017 */
[----:B------:R-:W-:Y:S02]  /*02a0*/  IMAD.MOV.U32 R7, RZ, RZ, R22 ;  /* 0x000000ffff077224 */ /* 0x000fe400078e0016 */
[----:B--2---:R-:W-:Y:S01]  /*02b0*/  IMAD.U32 R4, RZ, RZ, UR4 ;  /* 0x00000004ff047e24 */ /* 0x004fe2000f8e00ff */
[----:B0-----:R-:W-:-:S07]  /*02c0*/  MOV R5, UR5 ;  /* 0x0000000500057c02 */ /* 0x001fce0008000f00 */
[----:B------:R-:W-:-:S07]  /*02d0*/  LEPC R20, `(.L_x_4) ;  /* 0x000000001014794e */ /* 0x000fce0000000000 */
[----:B-1----:R-:W-:Y:S05]  /*02e0*/  CALL.ABS.NOINC R8 ;  /* 0x0000000008007343 */ /* 0x002fea0003c00000 */
.L_x_4:
[----:B------:R0:W-:Y:S01]  /*02f0*/  STL [R1], R18 ;  /* 0x0000001201007387 */ /* 0x0001e20000100800 */
[----:B------:R0:W1:Y:S01]  /*0300*/  LDC.64 R8, c[0x4][R2] ;  /* 0x0100000002087b82 */ /* 0x0000620000000a00 */
[----:B------:R-:W2:Y:S01]  /*0310*/  LDCU.64 UR4, c[0x4][0x30] ;  /* 0x01000600ff0477ac */ /* 0x000ea20008000a00 */
[----:B------:R-:W-:Y:S01]  /*0320*/  IMAD.MOV.U32 R6, RZ, RZ, R23 ;  /* 0x000000ffff067224 */ /* 0x000fe200078e0017 */
[----:B------:R-:W-:Y:S02]  /*0330*/  MOV R7, R22 ;  /* 0x0000001600077202 */ /* 0x000fe40000000f00 */
[----:B--2---:R-:W-:Y:S01]  /*0340*/  MOV R4, UR4 ;  /* 0x0000000400047c02 */ /* 0x004fe20008000f00 */
[----:B0-----:R-:W-:-:S07]  /*0350*/  IMAD.U32 R5, RZ, RZ, UR5 ;  /* 0x00000005ff057e24 */ /* 0x001fce000f8e00ff */
[----:B------:R-:W-:-:S07]  /*0360*/  LEPC R20, `(.L_x_5) ;  /* 0x000000001014794e */ /* 0x000fce0000000000 */
[----:B-1----:R-:W-:Y:S05]  /*0370*/  CALL.ABS.NOINC R8 ;  /* 0x0000000008007343 */ /* 0x002fea0003c00000 */
.L_x_5:
[----:B------:R-:W0:Y:S01]  /*0380*/  LDC R0, c[0x0][0x370] ;  /* 0x0000dc00ff007b82 */ /* 0x000e220000000800 */
[----:B------:R-:W1:Y:S01]  /*0390*/  LDCU.64 UR4, c[0x4][0x38] ;  /* 0x01000700ff0477ac */ /* 0x000e620008000a00 */
[----:B------:R-:W-:Y:S01]  /*03a0*/  IMAD.MOV.U32 R6, RZ, RZ, R23 ;  /* 0x000000ffff067224 */ /* 0x000fe200078e0017 */
[----:B------:R-:W-:-:S05]  /*03b0*/  MOV R7, R22 ;  /* 0x0000001600077202 */ /* 0x000fca0000000f00 */
[----:B------:R2:W3:Y:S01]  /*03c0*/  LDC.64 R8, c[0x4][R2] ;  /* 0x0100000002087b82 */ /* 0x0004e20000000a00 */
[----:B-1----:R-:W-:Y:S01]  /*03d0*/  IMAD.U32 R4, RZ, RZ, UR4 ;  /* 0x00000004ff047e24 */ /* 0x002fe2000f8e00ff */
[----:B------:R-:W-:Y:S01]  /*03e0*/  MOV R5, UR5 ;  /* 0x0000000500057c02 */ /* 0x000fe20008000f00 */
[----:B0-----:R2:W-:Y:S06]  /*03f0*/  STL [R1], R0 ;  /* 0x0000000001007387 */ /* 0x0015ec0000100800 */
[----:B------:R-:W-:-:S07]  /*0400*/  LEPC R20, `(.L_x_6) ;  /* 0x000000001014794e */ /* 0x000fce0000000000 */
[----:B--23--:R-:W-:Y:S05]  /*0410*/  CALL.ABS.NOINC R8 ;  /* 0x0000000008007343 */ /* 0x00cfea0003c00000 */
.L_x_6:
[----:B------:R0:W-:Y:S01]  /*0420*/  STL.128 [R1], R16 ;  /* 0x0000001001007387 */ /* 0x0001e20000100c00 */
[----:B------:R-:W1:Y:S01]  /*0430*/  LDC.64 R2, c[0x4][R2] ;  /* 0x0100000002027b82 */ /* 0x000e620000000a00 */
[----:B------:R-:W2:Y:S01]  /*0440*/  LDCU.64 UR4, c[0x4][0x40] ;  /* 0x01000800ff0477ac */ /* 0x000ea20008000a00 */
[----:B------:R-:W-:Y:S01]  /*0450*/  IMAD.MOV.U32 R6, RZ, RZ, R23 ;  /* 0x000000ffff067224 */ /* 0x000fe200078e0017 */
[----:B------:R-:W-:Y:S01]  /*0460*/  MOV R7, R22 ;  /* 0x0000001600077202 */ /* 0x000fe20000000f00 */
[----:B--2---:R-:W-:Y:S01]  /*0470*/  IMAD.U32 R4, RZ, RZ, UR4 ;  /* 0x00000004ff047e24 */ /* 0x004fe2000f8e00ff */
[----:B0-----:R-:W-:-:S07]  /*0480*/  MOV R5, UR5 ;  /* 0x0000000500057c02 */ /* 0x001fce0008000f00 */
[----:B------:R-:W-:-:S07]  /*0490*/  LEPC R20, `(.L_x_7) ;  /* 0x000000001014794e */ /* 0x000fce0000000000 */
[----:B-1----:R-:W-:Y:S05]  /*04a0*/  CALL.ABS.NOINC R2 ;  /* 0x0000000002007343 */ /* 0x002fea0003c00000 */
.L_x_7:
[----:B------:R-:W-:Y:S05]  /*04b0*/  EXIT ;  /* 0x000000000000794d */ /* 0x000fea0003800000 */
.L_x_8:
        /* <DEDUP_REMOVED lines=12> */
.L_x_14:


//--------------------- .text._Z11tensor3DAddPfS_S_iii --------------------------
	.section	.text._Z11tensor3DAddPfS_S_iii,"ax",@progbits
	.align	128
        .global         _Z11tensor3DAddPfS_S_iii
        .type           _Z11tensor3DAddPfS_S_iii,@function
        .size           _Z11tensor3DAddPfS_S_iii,(.L_x_15 - _Z11tensor3DAddPfS_S_iii)
        .other          _Z11tensor3DAddPfS_S_iii,@"STO_CUDA_ENTRY STV_DEFAULT"
_Z11tensor3DAddPfS_S_iii:
.text._Z11tensor3DAddPfS_S_iii:
[----:B------:R-:W0:Y:S01]  /*0000*/  LDC R1, c[0x0][0x37c] ;  /* 0x0000df00ff017b82 */ /* 0x000e220000000800 */
[----:B------:R-:W1:Y:S01]  /*0010*/  S2R R8, SR_CTAID.Y ;  /* 0x0000000000087919 */ /* 0x000e620000002600 */
[----:B------:R-:W2:Y:S01]  /*0020*/  LDCU UR5, c[0x0][0x2fc] ;  /* 0x00005f80ff0577ac */ /* 0x000ea20008000800 */
[----:B0-----:R-:W-:Y:S01]  /*0030*/  IADD3 R1, PT, PT, R1, -0x28, RZ ;  /* 0xffffffd801017810 */ /* 0x001fe20007ffe0ff */
[----:B------:R-:W1:Y:S01]  /*0040*/  S2R R3, SR_TID.Y ;  /* 0x0000000000037919 */ /* 0x000e620000002200 */
[----:B------:R-:W0:Y:S01]  /*0050*/  LDCU UR6, c[0x0][0x360] ;  /* 0x00006c00ff0677ac */ /* 0x000e220008000800 */
[----:B------:R-:W0:Y:S01]  /*0060*/  S2R R15, SR_CTAID.X ;  /* 0x00000000000f7919 */ /* 0x000e220000002500 */
[----:B------:R-:W1:Y:S01]  /*0070*/  LDCU UR7, c[0x0][0x364] ;  /* 0x00006c80ff0777ac */ /* 0x000e620008000800 */
[----:B------:R-:W0:Y:S01]  /*0080*/  S2R R2, SR_TID.X ;  /* 0x0000000000027919 */ /* 0x000e220000002100 */
[----:B------:R-:W3:Y:S01]  /*0090*/  LDCU.64 UR10, c[0x0][0x398] ;  /* 0x00007300ff0a77ac */ /* 0x000ee20008000a00 */
[----:B------:R-:W4:Y:S01]  /*00a0*/  S2R R9, SR_CTAID.Z ;  /* 0x0000000000097919 */ /* 0x000f220000002700 */
[----:B------:R-:W4:Y:S01]  /*00b0*/  LDCU UR8, c[0x0][0x368] ;  /* 0x00006d00ff0877ac */ /* 0x000f220008000800 */
[----:B------:R-:W4:Y:S01]  /*00c0*/  S2R R10, SR_TID.Z ;  /* 0x00000000000a7919 */ /* 0x000f220000002300 */
[----:B------:R-:W5:Y:S01]  /*00d0*/  LDCU UR9, c[0x0][0x3a0] ;  /* 0x00007400ff0977ac */ /* 0x000f620008000800 */
[----:B------:R-:W2:Y:S01]  /*00e0*/  LDCU UR4, c[0x0][0x2f8] ;  /* 0x00005f00ff0477ac */ /* 0x000ea20008000800 */
[----:B-1----:R-:W-:-:S05]  /*00f0*/  IMAD R13, R8, UR7, R3 ;  /* 0x00000007080d7c24 */ /* 0x002fca000f8e0203 */
[----:B---3--:R-:W-:Y:S02]  /*0100*/  ISETP.GE.AND P0, PT, R13, UR11, PT ;  /* 0x0000000b0d007c0c */ /* 0x008fe4000bf06270 */
[----:B--2---:R-:W-:Y:S01]  /*0110*/  IADD3 R6, P1, PT, R1, UR4, RZ ;  /* 0x0000000401067c10 */ /* 0x004fe2000ff3e0ff */
[----:B0-----:R-:W-:-:S03]  /*0120*/  IMAD R12, R15, UR6, R2 ;  /* 0x000000060f0c7c24 */ /* 0x001fc6000f8e0202 */
[----:B------:R-:W-:Y:S02]  /*0130*/  IADD3.X R7, PT, PT, RZ, UR5, RZ, P1, !PT ;  /* 0x00000005ff077c10 */ /* 0x000fe40008ffe4ff */
[----:B------:R-:W-:Y:S01]  /*0140*/  ISETP.GE.OR P0, PT, R12, UR10, P0 ;  /* 0x0000000a0c007c0c */ /* 0x000fe20008706670 */
[----:B----4-:R-:W-:-:S05]  /*0150*/  IMAD R14, R9, UR8, R10 ;  /* 0x00000008090e7c24 */ /* 0x010fca000f8e020a */
[----:B-----5:R-:W-:-:S13]  /*0160*/  ISETP.GE.OR P0, PT, R14, UR9, P0 ;  /* 0x000000090e007c0c */ /* 0x020fda0008706670 */
[----:B------:R-:W-:Y:S05]  /*0170*/  @P0 EXIT ;  /* 0x000000000000094d */ /* 0x000fea0003800000 */
[----:B------:R-:W0:Y:S01]  /*0180*/  LDC.64 R4, c[0x0][0x380] ;  /* 0x0000e000ff047b82 */ /* 0x000e220000000a00 */
[----:B------:R-:W1:Y:S01]  /*0190*/  LDCU.64 UR4, c[0x0][0x358] ;  /* 0x00006b00ff0477ac */ /* 0x000e620008000a00 */
[----:B------:R-:W-:-:S04]  /*01a0*/  IMAD R11, R14, UR11, R13 ;  /* 0x0000000b0e0b7c24 */ /* 0x000fc8000f8e020d */
[----:B------:R-:W-:Y:S02]  /*01b0*/  IMAD R11, R11, UR10, R12 ;  /* 0x0000000a0b0b7c24 */ /* 0x000fe4000f8e020c */
[----:B------:R-:W2:Y:S08]  /*01c0*/  LDC.64 R16, c[0x0][0x388] ;  /* 0x0000e200ff107b82 */ /* 0x000eb00000000a00 */
[----:B------:R-:W3:Y:S01]  /*01d0*/  LDC.64 R18, c[0x0][0x390] ;  /* 0x0000e400ff127b82 */ /* 0x000ee20000000a00 */
[----:B0-----:R-:W-:-:S06]  /*01e0*/  IMAD.WIDE R4, R11, 0x4, R4 ;  /* 0x000000040b047825 */ /* 0x001fcc00078e0204 */
[----:B-1----:R-:W4:Y:S01]  /*01f0*/  LDG.E R4, desc[UR4][R4.64] ;  /* 0x0000000404047981 */ /* 0x002f22000c1e1900 */
[----:B--2---:R-:W-:-:S06]  /*0200*/  IMAD.WIDE R16, R11, 0x4, R16 ;  /* 0x000000040b107825 */ /* 0x004fcc00078e0210 */
[----:B------:R-:W4:Y:S01]  /*0210*/  LDG.E R17, desc[UR4][R16.64] ;  /* 0x0000000410117981 */ /* 0x000f22000c1e1900 */
[----:B------:R-:W-:-:S04]  /*0220*/  LOP3.LUT P0, RZ, R14, 0xffffffe, R13, 0xc8, !PT ;  /* 0x0ffffffe0eff7812 */ /* 0x000fc8000780c80d */
[----:B------:R-:W-:Y:S01]  /*0230*/  ISETP.GT.OR P0, PT, R12, 0x1, P0 ;  /* 0x000000010c00780c */ /* 0x000fe20000704670 */
[----:B---3--:R-:W-:-:S04]  /*0240*/  IMAD.WIDE R18, R11, 0x4, R18 ;  /* 0x000000040b127825 */ /* 0x008fc800078e0212 */
[----:B----4-:R-:W-:-:S05]  /*0250*/  FADD R21, R4, R17 ;  /* 0x0000001104157221 */ /* 0x010fca0000000000 */
[----:B------:R0:W-:Y:S03]  /*0260*/  STG.E desc[UR4][R18.64], R21 ;  /* 0x0000001512007986 */ /* 0x0001e6000c101904 */
[----:B------:R-:W-:Y:S05]  /*0270*/  @P0 EXIT ;  /* 0x000000000000094d */ /* 0x000fea0003800000 */
[----:B------:R-:W-:Y:S01]  /*0280*/  MOV R0, 0x0 ;  /* 0x0000000000007802 */ /* 0x000fe20000000f00 */
[----:B------:R1:W-:Y:S01]  /*0290*/  STL.64 [R1], R12 ;  /* 0x0000000c01007387 */ /* 0x0003e20000100a00 */
[----:B------:R-:W2:Y:S02]  /*02a0*/  LDCU.64 UR4, c[0x4][0x10] ;  /* 0x01000200ff0477ac */ /* 0x000ea40008000a00 */
[----:B------:R1:W3:Y:S01]  /*02b0*/  LDC.64 R16, c[0x4][R0] ;  /* 0x0100000000107b82 */ /* 0x0002e20000000a00 */
[----:B------:R1:W-:Y:S04]  /*02c0*/  STL.64 [R1+0x8], R14 ;  /* 0x0000080e01007387 */ /* 0x0003e80000100a00 */
[----:B------:R1:W-:Y:S04]  /*02d0*/  STL.64 [R1+0x10], R8 ;  /* 0x0000100801007387 */ /* 0x0003e80000100a00 */
[----:B------:R1:W-:Y:S04]  /*02e0*/  STL.64 [R1+0x18], R2 ;  /* 0x0000180201007387 */ /* 0x0003e80000100a00 */
[----:B------:R1:W-:Y:S01]  /*02f0*/  STL.64 [R1+0x20], R10 ;  /* 0x0000200a01007387 */ /* 0x0003e20000100a00 */
[----:B--2---:R-:W-:-:S02]  /*0300*/  MOV R4, UR4 ;  /* 0x0000000400047c02 */ /* 0x004fc40008000f00 */
[----:B------:R-:W-:-:S07]  /*0310*/  MOV R5, UR5 ;  /* 0x0000000500057c02 */ /* 0x000fce0008000f00 */
[----:B0-----:R-:W-:-:S07]  /*0320*/  LEPC R20, `(.L_x_9) ;  /* 0x000000001014794e */ /* 0x001fce0000000000 */
[----:B-1-3--:R-:W-:Y:S05]  /*0330*/  CALL.ABS.NOINC R16 ;  /* 0x0000000010007343 */ /* 0x00afea0003c00000 */
.L_x_9:
[----:B------:R-:W-:Y:S05]  /*0340*/  EXIT ;  /* 0x000000000000794d */ /* 0x000fea0003800000 */
.L_x_10:
        /* <DEDUP_REMOVED lines=11> */
.L_x_15:


//--------------------- .text._Z11matrixAdd2DPfS_S_ii --------------------------
	.section	.text._Z11matrixAdd2DPfS_S_ii,"ax",@progbits
	.align	128
        .global         _Z11matrixAdd2DPfS_S_ii
        .type           _Z11matrixAdd2DPfS_S_ii,@function
        .size           _Z11matrixAdd2DPfS_S_ii,(.L_x_16 - _Z11matrixAdd2DPfS_S_ii)
        .other          _Z11matrixAdd2DPfS_S_ii,@"STO_CUDA_ENTRY STV_DEFAULT"
_Z11matrixAdd2DPfS_S_ii:
.text._Z11matrixAdd2DPfS_S_ii:
[----:B------:R-:W0:Y:S01]  /*0000*/  LDC R1, c[0x0][0x37c] ;  /* 0x0000df00ff017b82 */ /* 0x000e220000000800 */
[----:B------:R-:W1:Y:S01]  /*0010*/  S2R R3, SR_CTAID.Y ;  /* 0x0000000000037919 */ /* 0x000e620000002600 */
[----:B------:R-:W2:Y:S01]  /*0020*/  LDCU UR5, c[0x0][0x2fc] ;  /* 0x00005f80ff0577ac */ /* 0x000ea20008000800 */
[----:B0-----:R-:W-:Y:S01]  /*0030*/  VIADD R1, R1, 0xffffffe0 ;  /* 0xffffffe001017836 */ /* 0x001fe20000000000 */
[----:B------:R-:W1:Y:S01]  /*0040*/  S2R R9, SR_TID.Y ;  /* 0x0000000000097919 */ /* 0x000e620000002200 */
[----:B------:R-:W0:Y:S01]  /*0050*/  LDCU UR6, c[0x0][0x360] ;  /* 0x00006c00ff0677ac */ /* 0x000e220008000800 */
[----:B------:R-:W0:Y:S01]  /*0060*/  S2R R2, SR_CTAID.X ;  /* 0x0000000000027919 */ /* 0x000e220000002500 */
[----:B------:R-:W1:Y:S01]  /*0070*/  LDCU UR7, c[0x0][0x364] ;  /* 0x00006c80ff0777ac */ /* 0x000e620008000800 */
[----:B------:R-:W0:Y:S01]  /*0080*/  S2R R8, SR_TID.X ;  /* 0x0000000000087919 */ /* 0x000e220000002100 */
[----:B------:R-:W3:Y:S01]  /*0090*/  LDCU.64 UR8, c[0x0][0x398] ;  /* 0x00007300ff0877ac */ /* 0x000ee20008000a00 */
[----:B------:R-:W4:Y:S02]  /*00a0*/  LDCU UR4, c[0x0][0x2f8] ;  /* 0x00005f00ff0477ac */ /* 0x000f240008000800 */
[----:B----4-:R-:W-:Y:S01]  /*00b0*/  IADD3 R6, P1, PT, R1, UR4, RZ ;  /* 0x0000000401067c10 */ /* 0x010fe2000ff3e0ff */
[----:B-1----:R-:W-:-:S04]  /*00c0*/  IMAD R11, R3, UR7, R9 ;  /* 0x00000007030b7c24 */ /* 0x002fc8000f8e0209 */
[----:B--2---:R-:W-:Y:S01]  /*00d0*/  IMAD.X R7, RZ, RZ, UR5, P1 ;  /* 0x00000005ff077e24 */ /* 0x004fe200088e06ff */
[----:B---3--:R-:W-:Y:S01]  /*00e0*/  ISETP.GE.AND P0, PT, R11, UR9, PT ;  /* 0x000000090b007c0c */ /* 0x008fe2000bf06270 */
[----:B0-----:R-:W-:-:S05]  /*00f0*/  IMAD R10, R2, UR6, R8 ;  /* 0x00000006020a7c24 */ /* 0x001fca000f8e0208 */
[----:B------:R-:W-:-:S13]  /*0100*/  ISETP.GE.OR P0, PT, R10, UR8, P0 ;  /* 0x000000080a007c0c */ /* 0x000fda0008706670 */
[----:B------:R-:W-:Y:S05]  /*0110*/  @P0 EXIT ;  /* 0x000000000000094d */ /* 0x000fea0003800000 */
[----:B------:R-:W0:Y:S01]  /*0120*/  LDC.64 R4, c[0x0][0x380] ;  /* 0x0000e000ff047b82 */ /* 0x000e220000000a00 */
[----:B------:R-:W1:Y:S01]  /*0130*/  LDCU.64 UR4, c[0x0][0x358] ;  /* 0x00006b00ff0477ac */ /* 0x000e620008000a00 */
[----:B------:R-:W-:-:S06]  /*0140*/  IMAD R0, R11, UR8, R10 ;  /* 0x000000080b007c24 */ /* 0x000fcc000f8e020a */
[----:B------:R-:W2:Y:S08]  /*0150*/  LDC.64 R12, c[0x0][0x388] ;  /* 0x0000e200ff0c7b82 */ /* 0x000eb00000000a00 */
[----:B------:R-:W3:Y:S01]  /*0160*/  LDC.64 R14, c[0x0][0x390] ;  /* 0x0000e400ff0e7b82 */ /* 0x000ee20000000a00 */
[----:B0-----:R-:W-:-:S06]  /*0170*/  IMAD.WIDE R4, R0, 0x4, R4 ;  /* 0x0000000400047825 */ /* 0x001fcc00078e0204 */
[----:B-1----:R-:W4:Y:S01]  /*0180*/  LDG.E R4, desc[UR4][R4.64] ;  /* 0x0000000404047981 */ /* 0x002f22000c1e1900 */
[----:B--2---:R-:W-:-:S06]  /*0190*/  IMAD.WIDE R12, R0, 0x4, R12 ;  /* 0x00000004000c7825 */ /* 0x004fcc00078e020c */
[----:B------:R-:W4:Y:S01]  /*01a0*/  LDG.E R13, desc[UR4][R12.64] ;  /* 0x000000040c0d7981 */ /* 0x000f22000c1e1900 */
[----:B------:R-:W-:-:S04]  /*01b0*/  ISETP.GT.U32.AND P0, PT, R11, 0x3, PT ;  /* 0x000000030b00780c */ /* 0x000fc80003f04070 */
[----:B------:R-:W-:Y:S01]  /*01c0*/  ISETP.GT.OR P0, PT, R10, 0x3, P0 ;  /* 0x000000030a00780c */ /* 0x000fe20000704670 */
[----:B---3--:R-:W-:-:S04]  /*01d0*/  IMAD.WIDE R14, R0, 0x4, R14 ;  /* 0x00000004000e7825 */ /* 0x008fc800078e020e */
[----:B----4-:R-:W-:-:S05]  /*01e0*/  FADD R17, R4, R13 ;  /* 0x0000000d04117221 */ /* 0x010fca0000000000 */
[----:B------:R0:W-:Y:S03]  /*01f0*/  STG.E desc[UR4][R14.64], R17 ;  /* 0x000000110e007986 */ /* 0x0001e6000c101904 */
[----:B------:R-:W-:Y:S05]  /*0200*/  @P0 EXIT ;  /* 0x000000000000094d */ /* 0x000fea0003800000 */
[----:B------:R-:W-:Y:S01]  /*0210*/  MOV R12, 0x0 ;  /* 0x00000000000c7802 */ /* 0x000fe20000000f00 */
[----:B------:R1:W-:Y:S01]  /*0220*/  STL.64 [R1], R10 ;  /* 0x0000000a01007387 */ /* 0x0003e20000100a00 */
[----:B------:R-:W2:Y:S03]  /*0230*/  LDCU.64 UR4, c[0x4][0x8] ;  /* 0x01000100ff0477ac */ /* 0x000ea60008000a00 */
[----:B------:R1:W-:Y:S01]  /*0240*/  STL.64 [R1+0x8], R2 ;  /* 0x0000080201007387 */ /* 0x0003e20000100a00 */
[----:B------:R-:W3:Y:S03]  /*0250*/  LDC.64 R12, c[0x4][R12] ;  /* 0x010000000c0c7b82 */ /* 0x000ee60000000a00 */
[----:B------:R1:W-:Y:S04]  /*0260*/  STL.64 [R1+0x10], R8 ;  /* 0x0000100801007387 */ /* 0x0003e80000100a00 */
[----:B------:R1:W-:Y:S01]  /*0270*/  STL [R1+0x18], R0 ;  /* 0x0000180001007387 */ /* 0x0003e20000100800 */
[----:B--2---:R-:W-:-:S02]  /*0280*/  MOV R4, UR4 ;  /* 0x0000000400047c02 */ /* 0x004fc40008000f00 */
[----:B------:R-:W-:-:S07]  /*0290*/  MOV R5, UR5 ;  /* 0x0000000500057c02 */ /* 0x000fce0008000f00 */
[----:B------:R-:W-:-:S07]  /*02a0*/  LEPC R20, `(.L_x_11) ;  /* 0x000000001014794e */ /* 0x000fce0000000000 */
[----:B01-3--:R-:W-:Y:S05]  /*02b0*/  CALL.ABS.NOINC R12 ;  /* 0x000000000c007343 */ /* 0x00bfea0003c00000 */
.L_x_11:
[----:B------:R-:W-:Y:S05]  /*02c0*/  EXIT ;  /* 0x000000000000794d */ /* 0x000fea0003800000 */
.L_x_12:
        /* <DEDUP_REMOVED lines=11> */
.L_x_16:


//--------------------- .nv.global.init           --------------------------
	.section	.nv.global.init,"aw",@progbits
.nv.global.init:
	.type		$str$6,@object
	.size		$str$6,($str$4 - $str$6)
$str$6:
        /*0000*/ 	.byte	0x67, 0x72, 0x69, 0x64, 0x44, 0x69, 0x6d, 0x2e, 0x78, 0x20, 0x3d, 0x20, 0x25, 0x64, 0x0a, 0x00
	.type		$str$4,@object
	.size		$str$4,($str$3 - $str$4)
$str$4:
        /*0010*/ 	.byte	0x62, 0x6c, 0x6f, 0x63, 0x6b, 0x44, 0x69, 0x6d, 0x2e, 0x78, 0x20, 0x3d, 0x20, 0x25, 0x64, 0x0a
        /*0020*/ 	.byte	0x00
	.type		$str$3,@object
	.size		$str$3,($str$5 - $str$3)
$str$3:
        /*0021*/ 	.byte	0x62, 0x6c, 0x6f, 0x63, 0x6b, 0x49, 0x64, 0x78, 0x2e, 0x78, 0x20, 0x3d, 0x20, 0x25, 0x64, 0x0a
        /*0031*/ 	.byte	0x00
	.type		$str$5,@object
	.size		$str$5,($str$2 - $str$5)
$str$5:
        /*0032*/ 	.byte	0x74, 0x68, 0x72, 0x65, 0x61, 0x64, 0x49, 0x64, 0x78, 0x2e, 0x78, 0x20, 0x3d, 0x20, 0x25, 0x64
        /*0042*/ 	.byte	0x0a, 0x00
	.type		$str$2,@object
	.size		$str$2,($str$7 - $str$2)
$str$2:
        /*0044*/ 	.byte	0x0a, 0x3d, 0x3d, 0x3d, 0x20, 0x54, 0x68, 0x72, 0x65, 0x61, 0x64, 0x20, 0x25, 0x64, 0x20, 0x41
        /*0054*/ 	.byte	0x6e, 0x61, 0x6c, 0x79, 0x73, 0x69, 0x73, 0x20, 0x3d, 0x3d, 0x3d, 0x0a, 0x00
	.type		$str$7,@object
	.size		$str$7,($str$8 - $str$7)
$str$7:
        /*0061*/ 	.byte	0x47, 0x6c, 0x6f, 0x62, 0x61, 0x6c, 0x20, 0x54, 0x68, 0x72, 0x65, 0x61, 0x64, 0x20, 0x49, 0x44
        /*0071*/ 	.byte	0x20, 0x3d, 0x20, 0x25, 0x64, 0x20, 0x2a, 0x20, 0x25, 0x64, 0x20, 0x2b, 0x20, 0x25, 0x64, 0x20
        /*0081*/ 	.byte	0x3d, 0x20, 0x25, 0x64, 0x0a, 0x00
	.type		$str$8,@object
	.size		$str$8,($str - $str$8)
$str$8:
        /*0087*/ 	.byte	0x47, 0x6c, 0x6f, 0x62, 0x61, 0x6c, 0x3a, 0x25, 0x64, 0x2c, 0x20, 0x42, 0x6c, 0x6f, 0x63, 0x6b
        /*0097*/ 	.byte	0x3a, 0x25, 0x64, 0x2c, 0x20, 0x54, 0x68, 0x72, 0x65, 0x61, 0x64, 0x3a, 0x25, 0x64, 0x2c, 0x20
        /*00a7*/ 	.byte	0x57, 0x61, 0x72, 0x70, 0x3a, 0x25, 0x64, 0x2c, 0x20, 0x4c, 0x61, 0x6e, 0x65, 0x3a, 0x25, 0x64
        /*00b7*/ 	.byte	0x0a, 0x00
	.type		$str,@object
	.size		$str,($str$1 - $str)
$str:
        /*00b9*/ 	.byte	0x54, 0x68, 0x72, 0x65, 0x61, 0x64, 0x28, 0x25, 0x64, 0x2c, 0x25, 0x64, 0x29, 0x3a, 0x20, 0x62
        /*00c9*/ 	.byte	0x6c, 0x6f, 0x63, 0x6b, 0x49, 0x64, 0x78, 0x28, 0x25, 0x64, 0x2c, 0x25, 0x64, 0x29, 0x2c, 0x20
        /*00d9*/ 	.byte	0x74, 0x68, 0x72, 0x65, 0x61, 0x64, 0x49, 0x64, 0x78, 0x28, 0x25, 0x64, 0x2c, 0x25, 0x64, 0x29
        /*00e9*/ 	.byte	0x2c, 0x20, 0x67, 0x6c, 0x6f, 0x62, 0x61, 0x6c, 0x49, 0x64, 0x78, 0x3d, 0x25, 0x64, 0x0a, 0x00
	.type		$str$1,@object
	.size		$str$1,(.L_1 - $str$1)
$str$1:
        /*00f9*/ 	.byte	0x33, 0x44, 0x20, 0x54, 0x68, 0x72, 0x65, 0x61, 0x64, 0x28, 0x25, 0x64, 0x2c, 0x25, 0x64, 0x2c
        /*0109*/ 	.byte	0x25, 0x64, 0x29, 0x3a, 0x20, 0x62, 0x6c, 0x6f, 0x63, 0x6b, 0x49, 0x64, 0x78, 0x28, 0x25, 0x64
        /*0119*/ 	.byte	0x2c, 0x25, 0x64, 0x2c, 0x25, 0x64, 0x29, 0x2c, 0x20, 0x74, 0x68, 0x72, 0x65, 0x61, 0x64, 0x49
        /*0129*/ 	.byte	0x64, 0x78, 0x28, 0x25, 0x64, 0x2c, 0x25, 0x64, 0x2c, 0x25, 0x64, 0x29, 0x2c, 0x20, 0x67, 0x6c
        /*0139*/ 	.byte	0x6f, 0x62, 0x61, 0x6c, 0x49, 0x64, 0x78, 0x3d, 0x25, 0x64, 0x0a, 0x00
.L_1:


//--------------------- .nv.shared.reserved.0     --------------------------
	.section	.nv.shared.reserved.0,"aw",@nobits
	.weak		__nv_reservedSMEM_offset_0_alias
	.size		__nv_reservedSMEM_offset_0_alias, 0, 64
	.other		__nv_reservedSMEM_offset_0_alias,@"STO_CUDA_RESERVED_SHARED STV_DEFAULT"
__nv_reservedSMEM_offset_0_alias:
	.zero		0
	.zero		64


//--------------------- .nv.constant0._Z12warpAnalysisv --------------------------
	.section	.nv.constant0._Z12warpAnalysisv,"a",@progbits
	.sectionflags	@""
	.align	4
.nv.constant0._Z12warpAnalysisv:
	.zero		896


//--------------------- .nv.constant0._Z13indexAnalysisPii --------------------------
	.section	.nv.constant0._Z13indexAnalysisPii,"a",@progbits
	.sectionflags	@""
	.align	4
.nv.constant0._Z13indexAnalysisPii:
	.zero		908


//--------------------- .nv.constant0._Z11tensor3DAddPfS_S_iii --------------------------
	.section	.nv.constant0._Z11tensor3DAddPfS_S_iii,"a",@progbits
	.sectionflags	@""
	.align	4
.nv.constant0._Z11tensor3DAddPfS_S_iii:
	.zero		932


//--------------------- .nv.constant0._Z11matrixAdd2DPfS_S_ii --------------------------
	.section	.nv.constant0._Z11matrixAdd2DPfS_S_ii,"a",@progbits
	.sectionflags	@""
	.align	4
.nv.constant0._Z11matrixAdd2DPfS_S_ii:
	.zero		928


//--------------------- SYMBOLS --------------------------

	.type		.nv.reservedSmem.offset0,@object
	.size		.nv.reservedSmem.offset0,0x4
	.type		vprintf,@function
